//
// Generated by NVIDIA NVVM Compiler
//
// Compiler Build ID: CL-36424714
// Cuda compilation tools, release 13.0, V13.0.88
// Based on NVVM 20.0.0
//

.version 9.0
.target sm_100
.address_size 64

	// .globl	_Z14gpu_vector_addPfS_S_i

.visible .entry _Z14gpu_vector_addPfS_S_i(
	.param .u64 .ptr .align 1 _Z14gpu_vector_addPfS_S_i_param_0,
	.param .u64 .ptr .align 1 _Z14gpu_vector_addPfS_S_i_param_1,
	.param .u64 .ptr .align 1 _Z14gpu_vector_addPfS_S_i_param_2,
	.param .u32 _Z14gpu_vector_addPfS_S_i_param_3
)
{
	.reg .pred 	%p<2>;
	.reg .b32 	%r<6>;
	.reg .b32 	%f<4>;
	.reg .b64 	%rd<11>;

	ld.param.u64 	%rd1, [_Z14gpu_vector_addPfS_S_i_param_0];
	ld.param.u64 	%rd2, [_Z14gpu_vector_addPfS_S_i_param_1];
	ld.param.u64 	%rd3, [_Z14gpu_vector_addPfS_S_i_param_2];
	ld.param.u32 	%r2, [_Z14gpu_vector_addPfS_S_i_param_3];
	mov.u32 	%r3, %ctaid.x;
	mov.u32 	%r4, %ntid.x;
	mov.u32 	%r5, %tid.x;
	mad.lo.s32 	%r1, %r3, %r4, %r5;
	setp.ge.s32 	%p1, %r1, %r2;
	@%p1 bra 	$L__BB0_2;
	cvta.to.global.u64 	%rd4, %rd1;
	cvta.to.global.u64 	%rd5, %rd2;
	cvta.to.global.u64 	%rd6, %rd3;
	mul.wide.s32 	%rd7, %r1, 4;
	add.s64 	%rd8, %rd4, %rd7;
	ld.global.f32 	%f1, [%rd8];
	add.s64 	%rd9, %rd5, %rd7;
	ld.global.f32 	%f2, [%rd9];
	add.f32 	%f3, %f1, %f2;
	add.s64 	%rd10, %rd6, %rd7;
	st.global.f32 	[%rd10], %f3;
$L__BB0_2:
	ret;

}


// ===== COMPILED SASS (sm_100) =====

	.target	sm_100

	.elftype	@"ET_EXEC"


//--------------------- .note.nv.tkinfo           --------------------------
	.section	.note.nv.tkinfo,"",@"SHT_NOTE"
	.sectionflags	@"SHF_NOTE_NV_TKINFO"
	.tkinfo
        /*0018*/ 	.word	0x00000002
        /*0030*/ 	.string	""
        /*0030*/ 	.string	"ptxas"
        /*0030*/ 	.string	"Cuda compilation tools, release 13.0, V13.0.88"
        /*0030*/ 	.string	"Build cuda_13.0.r13.0/compiler.36424714_0"
        /*0030*/ 	.string	"-arch sm_100 -m 64 "



//--------------------- .note.nv.cuinfo           --------------------------
	.section	.note.nv.cuinfo,"",@"SHT_NOTE"
	.sectionflags	@"SHF_NOTE_NV_CUINFO"
        /*0018*/ 	.short	0x0002
        /*001a*/ 	.short	0x0064
        /*001c*/ 	.short	0x0082
	.zero		2


//--------------------- .nv.info                  --------------------------
	.section	.nv.info,"",@"SHT_CUDA_INFO"
	.align	4


	//----- nvinfo : EIATTR_REGCOUNT
	.align		4
        /*0000*/ 	.byte	0x04, 0x2f
        /*0002*/ 	.short	(.L_1 - .L_0)
	.align		4
.L_0:
        /*0004*/ 	.word	index@(_Z14gpu_vector_addPfS_S_i)
        /*0008*/ 	.word	0x0000000c


	//----- nvinfo : EIATTR_FRAME_SIZE
	.align		4
.L_1:
        /*000c*/ 	.byte	0x04, 0x11
        /*000e*/ 	.short	(.L_3 - .L_2)
	.align		4
.L_2:
        /*0010*/ 	.word	index@(_Z14gpu_vector_addPfS_S_i)
        /*0014*/ 	.word	0x00000000


	//----- nvinfo : EIATTR_MIN_STACK_SIZE
	.align		4
.L_3:
        /*0018*/ 	.byte	0x04, 0x12
        /*001a*/ 	.short	(.L_5 - .L_4)
	.align		4
.L_4:
        /*001c*/ 	.word	index@(_Z14gpu_vector_addPfS_S_i)
        /*0020*/ 	.word	0x00000000
.L_5:


//--------------------- .nv.compat                --------------------------
	.section	.nv.compat,"",@"SHT_CUDA_COMPAT_INFO"
	.align	4
        /*0000*/ 	.byte	0x02, 0x09, 0x00, 0x00, 0x02, 0x02, 0x01, 0x00, 0x02, 0x05, 0x05, 0x00, 0x03, 0x07, 0x01, 0x01
        /*0010*/ 	.byte	0x02, 0x03, 0x00, 0x00, 0x02, 0x06, 0x01, 0x00, 0x04, 0x0b, 0x08, 0x00, 0x09, 0x00, 0x00, 0x00
        /*0020*/ 	.byte	0x00, 0x00, 0x00, 0x00


//--------------------- .nv.info._Z14gpu_vector_addPfS_S_i --------------------------
	.section	.nv.info._Z14gpu_vector_addPfS_S_i,"",@"SHT_CUDA_INFO"
	.sectionflags	@""
	.align	4


	//----- nvinfo : EIATTR_CUDA_API_VERSION
	.align		4
        /*0000*/ 	.byte	0x04, 0x37
        /*0002*/ 	.short	(.L_7 - .L_6)
.L_6:
        /*0004*/ 	.word	0x00000082


	//----- nvinfo : EIATTR_KPARAM_INFO
	.align		4
.L_7:
        /*0008*/ 	.byte	0x04, 0x17
        /*000a*/ 	.short	(.L_9 - .L_8)
.L_8:
        /*000c*/ 	.word	0x00000000
        /*0010*/ 	.short	0x0003
        /*0012*/ 	.short	0x0018
        /*0014*/ 	.byte	0x00, 0xf0, 0x11, 0x00


	//----- nvinfo : EIATTR_KPARAM_INFO
	.align		4
.L_9:
        /*0018*/ 	.byte	0x04, 0x17
        /*001a*/ 	.short	(.L_11 - .L_10)
.L_10:
        /*001c*/ 	.word	0x00000000
        /*0020*/ 	.short	0x0002
        /*0022*/ 	.short	0x0010
        /*0024*/ 	.byte	0x00, 0xf5, 0x21, 0x00


	//----- nvinfo : EIATTR_KPARAM_INFO
	.align		4
.L_11:
        /*0028*/ 	.byte	0x04, 0x17
        /*002a*/ 	.short	(.L_13 - .L_12)
.L_12:
        /*002c*/ 	.word	0x00000000
        /*0030*/ 	.short	0x0001
        /*0032*/ 	.short	0x0008
        /*0034*/ 	.byte	0x00, 0xf5, 0x21, 0x00


	//----- nvinfo : EIATTR_KPARAM_INFO
	.align		4
.L_13:
        /*0038*/ 	.byte	0x04, 0x17
        /*003a*/ 	.short	(.L_15 - .L_14)
.L_14:
        /*003c*/ 	.word	0x00000000
        /*0040*/ 	.short	0x0000
        /*0042*/ 	.short	0x0000
        /*0044*/ 	.byte	0x00, 0xf5, 0x21, 0x00


	//----- nvinfo : EIATTR_SPARSE_MMA_MASK
	.align		4
.L_15:
        /*0048*/ 	.byte	0x03, 0x50
        /*004a*/ 	.short	0x0000


	//----- nvinfo : EIATTR_MAXREG_COUNT
	.align		4
        /*004c*/ 	.byte	0x03, 0x1b
        /*004e*/ 	.short	0x00ff


	//----- nvinfo : EIATTR_MERCURY_ISA_VERSION
	.align		4
        /*0050*/ 	.byte	0x03, 0x5f
        /*0052*/ 	.short	0x0101


	//----- nvinfo : EIATTR_VRC_CTA_INIT_COUNT
	.align		4
        /*0054*/ 	.byte	0x02, 0x4a
	.zero		1
	.zero		1


	//----- nvinfo : EIATTR_EXIT_INSTR_OFFSETS
	.align		4
        /*0058*/ 	.byte	0x04, 0x1c
        /*005a*/ 	.short	(.L_17 - .L_16)


	//   ....[0]....
.L_16:
        /*005c*/ 	.word	0x00000070


	//   ....[1]....
        /*0060*/ 	.word	0x00000130


	//----- nvinfo : EIATTR_CBANK_PARAM_SIZE
	.align		4
.L_17:
        /*0064*/ 	.byte	0x03, 0x19
        /*0066*/ 	.short	0x001c


	//----- nvinfo : EIATTR_PARAM_CBANK
	.align		4
        /*0068*/ 	.byte	0x04, 0x0a
        /*006a*/ 	.short	(.L_19 - .L_18)
	.align		4
.L_18:
        /*006c*/ 	.word	index@(.nv.constant0._Z14gpu_vector_addPfS_S_i)
        /*0070*/ 	.short	0x0380
        /*0072*/ 	.short	0x001c


	//----- nvinfo : EIATTR_SW_WAR
	.align		4
.L_19:
        /*0074*/ 	.byte	0x04, 0x36
        /*0076*/ 	.short	(.L_21 - .L_20)
.L_20:
        /*0078*/ 	.word	0x00000008
.L_21:


//--------------------- .nv.callgraph             --------------------------
	.section	.nv.callgraph,"",@"SHT_CUDA_CALLGRAPH"
	.align	4
	.sectionentsize	8
	.align		4
        /*0000*/ 	.word	0x00000000
	.align		4
        /*0004*/ 	.word	0xffffffff
	.align		4
        /*0008*/ 	.word	0x00000000
	.align		4
        /*000c*/ 	.word	0xfffffffe
	.align		4
        /*0010*/ 	.word	0x00000000
	.align		4
        /*0014*/ 	.word	0xfffffffd
	.align		4
        /*0018*/ 	.word	0x00000000
	.align		4
        /*001c*/ 	.word	0xfffffffc


//--------------------- .text._Z14gpu_vector_addPfS_S_i --------------------------
	.section	.text._Z14gpu_vector_addPfS_S_i,"ax",@progbits
	.align	128
        .global         _Z14gpu_vector_addPfS_S_i
        .type           _Z14gpu_vector_addPfS_S_i,@function
        .size           _Z14gpu_vector_addPfS_S_i,(.L_x_1 - _Z14gpu_vector_addPfS_S_i)
        .other          _Z14gpu_vector_addPfS_S_i,@"STO_CUDA_ENTRY STV_DEFAULT"
_Z14gpu_vector_addPfS_S_i:
.text._Z14gpu_vector_addPfS_S_i:
[----:B------:R-:W-:Y:S01]  /*0000*/  LDC R1, c[0x0][0x37c] ;  /* 0x0000df00ff017b82 */ /* 0x000fe20000000800 */
[----:B------:R-:W0:Y:S07]  /*0010*/  S2R R0, SR_TID.X ;  /* 0x0000000000007919 */ /* 0x000e2e0000002100 */
[----:B------:R-:W0:Y:S01]  /*0020*/  S2UR UR4, SR_CTAID.X ;  /* 0x00000000000479c3 */ /* 0x000e220000002500 */
[----:B------:R-:W1:Y:S07]  /*0030*/  LDCU UR5, c[0x0][0x398] ;  /* 0x00007300ff0577ac */ /* 0x000e6e0008000800 */
[----:B------:R-:W0:Y:S02]  /*0040*/  LDC R9, c[0x0][0x360] ;  /* 0x0000d800ff097b82 */ /* 0x000e240000000800 */
[----:B0-----:R-:W-:-:S05]  /*0050*/  IMAD R9, R9, UR4, R0 ;  /* 0x0000000409097c24 */ /* 0x001fca000f8e0200 */
[----:B-1----:R-:W-:-:S13]  /*0060*/  ISETP.GE.AND P0, PT, R9, UR5, PT ;  /* 0x0000000509007c0c */ /* 0x002fda000bf06270 */
[----:B------:R-:W-:Y:S05]  /*0070*/  @P0 EXIT ;  /* 0x000000000000094d */ /* 0x000fea0003800000 */
[----:B------:R-:W0:Y:S01]  /*0080*/  LDC.64 R2, c[0x0][0x380] ;  /* 0x0000e000ff027b82 */ /* 0x000e220000000a00 */
[----:B------:R-:W1:Y:S07]  /*0090*/  LDCU.64 UR4, c[0x0][0x358] ;  /* 0x00006b00ff0477ac */ /* 0x000e6e0008000a00 */
[----:B------:R-:W2:Y:S08]  /*00a0*/  LDC.64 R4, c[0x0][0x388] ;  /* 0x0000e200ff047b82 */ /* 0x000eb00000000a00 */
[----:B------:R-:W3:Y:S01]  /*00b0*/  LDC.64 R6, c[0x0][0x390] ;  /* 0x0000e400ff067b82 */ /* 0x000ee20000000a00 */
[----:B0-----:R-:W-:-:S06]  /*00c0*/  IMAD.WIDE R2, R9, 0x4, R2 ;  /* 0x0000000409027825 */ /* 0x001fcc00078e0202 */
[----:B-1----:R-:W4:Y:S01]  /*00d0*/  LDG.E R2, desc[UR4][R2.64] ;  /* 0x0000000402027981 */ /* 0x002f22000c1e1900 */
[----:B--2---:R-:W-:-:S06]  /*00e0*/  IMAD.WIDE R4, R9, 0x4, R4 ;  /* 0x0000000409047825 */ /* 0x004fcc00078e0204 */
[----:B------:R-:W4:Y:S01]  /*00f0*/  LDG.E R5, desc[UR4][R4.64] ;  /* 0x0000000404057981 */ /* 0x000f22000c1e1900 */
[----:B---3--:R-:W-:-:S04]  /*0100*/  IMAD.WIDE R6, R9, 0x4, R6 ;  /* 0x0000000409067825 */ /* 0x008fc800078e0206 */
[----:B----4-:R-:W-:-:S05]  /*0110*/  FADD R9, R2, R5 ;  /* 0x0000000502097221 */ /* 0x010fca0000000000 */
[----:B------:R-:W-:Y:S01]  /*0120*/  STG.E desc[UR4][R6.64], R9 ;  /* 0x0000000906007986 */ /* 0x000fe2000c101904 */
[----:B------:R-:W-:Y:S05]  /*0130*/  EXIT ;  /* 0x000000000000794d */ /* 0x000fea0003800000 */
.L_x_0:
[----:B------:R-:W-:-:S00]  /*0140*/  BRA `(.L_x_0) ;  /* 0xfffffffc00fc7947 */ /* 0x000fc0000383ffff */
[----:B------:R-:W-:-:S00]  /*0150*/  NOP ;  /* 0x0000000000007918 */ /* 0x000fc00000000000 */
        /* <DEDUP_REMOVED lines=10> */
.L_x_1:


//--------------------- .nv.shared.reserved.0     --------------------------
	.section	.nv.shared.reserved.0,"aw",@nobits
	.weak		__nv_reservedSMEM_offset_0_alias
	.size		__nv_reservedSMEM_offset_0_alias, 0, 64
	.other		__nv_reservedSMEM_offset_0_alias,@"STO_CUDA_RESERVED_SHARED STV_DEFAULT"
__nv_reservedSMEM_offset_0_alias:
	.zero		0
	.zero		64


//--------------------- .nv.constant0._Z14gpu_vector_addPfS_S_i --------------------------
	.section	.nv.constant0._Z14gpu_vector_addPfS_S_i,"a",@progbits
	.sectionflags	@""
	.align	4
.nv.constant0._Z14gpu_vector_addPfS_S_i:
	.zero		924


//--------------------- SYMBOLS --------------------------

	.type		.nv.reservedSmem.offset0,@object
	.size		.nv.reservedSmem.offset0,0x4
